	.headerflags	@"EF_CUDA_TEXMODE_UNIFIED EF_CUDA_64BIT_ADDRESS EF_CUDA_ACCELERATORS EF_CUDA_SM90 EF_CUDA_VIRTUAL_SM(EF_CUDA_SM90)"
	.elftype	@"ET_EXEC"


//--------------------- .nv.info                  --------------------------
	.section	.nv.info,"",@"SHT_CUDA_INFO"
	.align	4


	//----- nvinfo : EIATTR_REGCOUNT
	.align		4
        /*0000*/ 	.byte	0x04, 0x2f
        /*0002*/ 	.short	(.L_1 - .L_0)
	.align		4
.L_0:
        /*0004*/ 	.word	index@(triton_poi_fused_max_pool2d_with_indices_3)
        /*0008*/ 	.word	0x00000012


	//----- nvinfo : EIATTR_MIN_STACK_SIZE
	.align		4
.L_1:
        /*000c*/ 	.byte	0x04, 0x12
        /*000e*/ 	.short	(.L_3 - .L_2)
	.align		4
.L_2:
        /*0010*/ 	.word	index@(triton_poi_fused_max_pool2d_with_indices_3)
        /*0014*/ 	.word	0x00000000


	//----- nvinfo : EIATTR_FRAME_SIZE
	.align		4
.L_3:
        /*0018*/ 	.byte	0x04, 0x11
        /*001a*/ 	.short	(.L_5 - .L_4)
	.align		4
.L_4:
        /*001c*/ 	.word	index@(triton_poi_fused_max_pool2d_with_indices_3)
        /*0020*/ 	.word	0x00000000


	//----- nvinfo : EIATTR_MIN_STACK_SIZE
	.align		4
.L_5:
        /*0024*/ 	.byte	0x04, 0x12
        /*0026*/ 	.short	(.L_7 - .L_6)
	.align		4
.L_6:
        /*0028*/ 	.word	index@(triton_poi_fused_max_pool2d_with_indices_3)
        /*002c*/ 	.word	0x00000000
.L_7:


//--------------------- .nv.info.triton_poi_fused_max_pool2d_with_indices_3 --------------------------
	.section	.nv.info.triton_poi_fused_max_pool2d_with_indices_3,"",@"SHT_CUDA_INFO"
	.sectionflags	@""
	.align	4


	//----- nvinfo : EIATTR_CUDA_API_VERSION
	.align		4
        /*0000*/ 	.byte	0x04, 0x37
        /*0002*/ 	.short	(.L_9 - .L_8)
.L_8:
        /*0004*/ 	.word	0x0000007c


	//----- nvinfo : EIATTR_KPARAM_INFO
	.align		4
.L_9:
        /*0008*/ 	.byte	0x04, 0x17
        /*000a*/ 	.short	(.L_11 - .L_10)
.L_10:
        /*000c*/ 	.word	0x00000000
        /*0010*/ 	.short	0x0003
        /*0012*/ 	.short	0x0018
        /*0014*/ 	.byte	0x00, 0xf0, 0x11, 0x00


	//----- nvinfo : EIATTR_KPARAM_INFO
	.align		4
.L_11:
        /*0018*/ 	.byte	0x04, 0x17
        /*001a*/ 	.short	(.L_13 - .L_12)
.L_12:
        /*001c*/ 	.word	0x00000000
        /*0020*/ 	.short	0x0002
        /*0022*/ 	.short	0x0010
        /*0024*/ 	.byte	0x00, 0xf4, 0x21, 0x00


	//----- nvinfo : EIATTR_KPARAM_INFO
	.align		4
.L_13:
        /*0028*/ 	.byte	0x04, 0x17
        /*002a*/ 	.short	(.L_15 - .L_14)
.L_14:
        /*002c*/ 	.word	0x00000000
        /*0030*/ 	.short	0x0001
        /*0032*/ 	.short	0x0008
        /*0034*/ 	.byte	0x00, 0xf4, 0x21, 0x00


	//----- nvinfo : EIATTR_KPARAM_INFO
	.align		4
.L_15:
        /*0038*/ 	.byte	0x04, 0x17
        /*003a*/ 	.short	(.L_17 - .L_16)
.L_16:
        /*003c*/ 	.word	0x00000000
        /*0040*/ 	.short	0x0000
        /*0042*/ 	.short	0x0000
        /*0044*/ 	.byte	0x00, 0xf4, 0x21, 0x00


	//----- nvinfo : EIATTR_SPARSE_MMA_MASK
	.align		4
.L_17:
        /*0048*/ 	.byte	0x03, 0x50
        /*004a*/ 	.short	0x0000


	//----- nvinfo : EIATTR_MAXREG_COUNT
	.align		4
        /*004c*/ 	.byte	0x03, 0x1b
        /*004e*/ 	.short	0x00ff


	//----- nvinfo : EIATTR_EXIT_INSTR_OFFSETS
	.align		4
        /*0050*/ 	.byte	0x04, 0x1c
        /*0052*/ 	.short	(.L_19 - .L_18)


	//   ....[0]....
.L_18:
        /*0054*/ 	.word	0x000002a0


	//----- nvinfo : EIATTR_REQNTID
	.align		4
.L_19:
        /*0058*/ 	.byte	0x04, 0x10
        /*005a*/ 	.short	(.L_21 - .L_20)
.L_20:
        /*005c*/ 	.word	0x00000080
        /*0060*/ 	.word	0x00000001
        /*0064*/ 	.word	0x00000001


	//----- nvinfo : EIATTR_CBANK_PARAM_SIZE
	.align		4
.L_21:
        /*0068*/ 	.byte	0x03, 0x19
        /*006a*/ 	.short	0x001c


	//----- nvinfo : EIATTR_PARAM_CBANK
	.align		4
        /*006c*/ 	.byte	0x04, 0x0a
        /*006e*/ 	.short	(.L_23 - .L_22)
	.align		4
.L_22:
        /*0070*/ 	.word	index@(.nv.constant0.triton_poi_fused_max_pool2d_with_indices_3)
        /*0074*/ 	.short	0x0210
        /*0076*/ 	.short	0x001c


	//----- nvinfo : EIATTR_SW_WAR
	.align		4
.L_23:
        /*0078*/ 	.byte	0x04, 0x36
        /*007a*/ 	.short	(.L_25 - .L_24)
.L_24:
        /*007c*/ 	.word	0x00000008
.L_25:


//--------------------- .nv.callgraph             --------------------------
	.section	.nv.callgraph,"",@"SHT_CUDA_CALLGRAPH"
	.align	4
	.sectionentsize	8
	.align		4
        /*0000*/ 	.word	0x00000000
	.align		4
        /*0004*/ 	.word	0xffffffff
	.align		4
        /*0008*/ 	.word	0x00000000
	.align		4
        /*000c*/ 	.word	0xfffffffe
	.align		4
        /*0010*/ 	.word	0x00000000
	.align		4
        /*0014*/ 	.word	0xfffffffd
	.align		4
        /*0018*/ 	.word	0x00000000
	.align		4
        /*001c*/ 	.word	0xfffffffc


//--------------------- .text.triton_poi_fused_max_pool2d_with_indices_3 --------------------------
	.section	.text.triton_poi_fused_max_pool2d_with_indices_3,"ax",@progbits
	.align	128
        .global         triton_poi_fused_max_pool2d_with_indices_3
        .type           triton_poi_fused_max_pool2d_with_indices_3,@function
        .size           triton_poi_fused_max_pool2d_with_indices_3,(.L_x_1 - triton_poi_fused_max_pool2d_with_indices_3)
        .other          triton_poi_fused_max_pool2d_with_indices_3,@"STO_CUDA_ENTRY STV_DEFAULT"
triton_poi_fused_max_pool2d_with_indices_3:
.text.triton_poi_fused_max_pool2d_with_indices_3:
[----:B------:R-:W-:Y:S01]  /*0000*/  LDC R1, c[0x0][0x28] ;  /* 0x00000a00ff017b82 */ /* 0x000fe20000000800 */
[----:B------:R-:W1:Y:S07]  /*0010*/  S2R R0, SR_TID.X ;  /* 0x0000000000007919 */ /* 0x000e6e0000002100 */
[----:B------:R-:W2:Y:S01]  /*0020*/  LDC.64 R2, c[0x0][0x210] ;  /* 0x00008400ff027b82 */ /* 0x000ea20000000a00 */
[----:B------:R-:W-:Y:S01]  /*0030*/  ULDC.64 UR4, c[0x0][0x208] ;  /* 0x0000820000047ab9 */ /* 0x000fe20000000a00 */
[----:B------:R-:W-:Y:S01]  /*0040*/  ULDC.64 UR6, c[0x0][0x220] ;  /* 0x0000880000067ab9 */ /* 0x000fe20000000a00 */
[----:B------:R-:W3:Y:S01]  /*0050*/  S2R R11, SR_CTAID.X ;  /* 0x00000000000b7919 */ /* 0x000ee20000002500 */
[----:B-1----:R-:W-:-:S05]  /*0060*/  LOP3.LUT R0, R0, 0x7f, RZ, 0xc0, !PT ;  /* 0x0000007f00007812 */ /* 0x002fca00078ec0ff */
[----:B---3--:R-:W-:-:S05]  /*0070*/  IMAD R11, R11, 0x80, R0 ;  /* 0x000000800b0b7824 */ /* 0x008fca00078e0200 */
[----:B------:R-:W-:-:S04]  /*0080*/  SHF.R.S32.HI R0, RZ, 0x1f, R11 ;  /* 0x0000001fff007819 */ /* 0x000fc8000001140b */
[----:B------:R-:W-:-:S04]  /*0090*/  LEA.HI R0, R0, R11, RZ, 0x4 ;  /* 0x0000000b00007211 */ /* 0x000fc800078f20ff */
[C---:B------:R-:W-:Y:S01]  /*00a0*/  LOP3.LUT R4, R0.reuse, 0x7ffffff0, RZ, 0xc0, !PT ;  /* 0x7ffffff000047812 */ /* 0x040fe200078ec0ff */
[----:B------:R-:W-:-:S04]  /*00b0*/  IMAD.SHL.U32 R0, R0, 0x4, RZ ;  /* 0x0000000400007824 */ /* 0x000fc800078e00ff */
[----:B------:R-:W-:Y:S01]  /*00c0*/  IMAD.IADD R4, R11, 0x1, -R4 ;  /* 0x000000010b047824 */ /* 0x000fe200078e0a04 */
[----:B------:R-:W-:-:S05]  /*00d0*/  LOP3.LUT R5, R0, 0xffffffc0, RZ, 0xc0, !PT ;  /* 0xffffffc000057812 */ /* 0x000fca00078ec0ff */
[----:B------:R-:W-:-:S04]  /*00e0*/  IMAD R9, R4, 0x2, R5 ;  /* 0x0000000204097824 */ /* 0x000fc800078e0205 */
[----:B--2---:R-:W-:-:S04]  /*00f0*/  IMAD.WIDE R4, R9, 0x4, R2 ;  /* 0x0000000409047825 */ /* 0x004fc800078e0202 */
[----:B------:R-:W-:Y:S01]  /*0100*/  VIADD R7, R9, 0x20 ;  /* 0x0000002009077836 */ /* 0x000fe20000000000 */
[----:B------:R-:W2:Y:S04]  /*0110*/  LDG.E.EL R0, desc[UR4][R4.64] ;  /* 0x0000000404007981 */ /* 0x000ea8000c2e1900 */
[----:B------:R-:W2:Y:S01]  /*0120*/  LDG.E.EL R13, desc[UR4][R4.64+0x4] ;  /* 0x00000404040d7981 */ /* 0x000ea2000c2e1900 */
[----:B------:R-:W-:-:S04]  /*0130*/  IMAD.WIDE R6, R7, 0x4, R2 ;  /* 0x0000000407067825 */ /* 0x000fc800078e0202 */
[----:B------:R-:W-:Y:S01]  /*0140*/  VIADD R9, R9, 0x21 ;  /* 0x0000002109097836 */ /* 0x000fe20000000000 */
[----:B------:R-:W3:Y:S03]  /*0150*/  LDG.E.EL R10, desc[UR4][R6.64] ;  /* 0x00000004060a7981 */ /* 0x000ee6000c2e1900 */
[----:B------:R-:W-:Y:S02]  /*0160*/  IMAD.WIDE R2, R9, 0x4, R2 ;  /* 0x0000000409027825 */ /* 0x000fe400078e0202 */
[----:B------:R-:W1:Y:S03]  /*0170*/  LDC.64 R8, c[0x0][0x218] ;  /* 0x00008600ff087b82 */ /* 0x000e660000000a00 */
[----:B------:R1:W4:Y:S02]  /*0180*/  LDG.E.EL R15, desc[UR4][R2.64] ;  /* 0x00000004020f7981 */ /* 0x000324000c2e1900 */
[----:B-1----:R-:W-:Y:S01]  /*0190*/  IMAD.WIDE R2, R11, 0x4, R8 ;  /* 0x000000040b027825 */ /* 0x002fe200078e0208 */
[----:B--2---:R-:W-:-:S02]  /*01a0*/  FSETP.GT.AND P0, PT, R13, R0, PT ;  /* 0x000000000d00720b */ /* 0x004fc40003f04000 */
[----:B------:R-:W-:Y:S02]  /*01b0*/  FSETP.NAN.AND P2, PT, R13, R13, PT ;  /* 0x0000000d0d00720b */ /* 0x000fe40003f48000 */
[----:B---3--:R-:W-:-:S09]  /*01c0*/  FSETP.NAN.AND P1, PT, R10, R10, PT ;  /* 0x0000000a0a00720b */ /* 0x008fd20003f28000 */
[----:B------:R-:W-:Y:S02]  /*01d0*/  @!P0 FSEL R13, R13, R0, P2 ;  /* 0x000000000d0d8208 */ /* 0x000fe40001000000 */
[----:B----4-:R-:W-:Y:S02]  /*01e0*/  FSETP.NAN.AND P3, PT, R15, R15, PT ;  /* 0x0000000f0f00720b */ /* 0x010fe40003f68000 */
[----:B------:R-:W-:Y:S02]  /*01f0*/  FSETP.GEU.AND P2, PT, R13, R10, PT ;  /* 0x0000000a0d00720b */ /* 0x000fe40003f4e000 */
[----:B------:R-:W-:Y:S02]  /*0200*/  SEL R0, RZ, 0x1, !P0 ;  /* 0x00000001ff007807 */ /* 0x000fe40004000000 */
[----:B------:R-:W-:Y:S02]  /*0210*/  @!P1 FSEL R10, R10, R13, !P2 ;  /* 0x0000000d0a0a9208 */ /* 0x000fe40005000000 */
[----:B------:R-:W-:-:S02]  /*0220*/  IADD3 R4, P1, R11, UR6, RZ ;  /* 0x000000060b047c10 */ /* 0x000fc4000ff3e0ff */
[----:B------:R-:W-:Y:S02]  /*0230*/  FSETP.GEU.AND P0, PT, R10, R15, PT ;  /* 0x0000000f0a00720b */ /* 0x000fe40003f0e000 */
[----:B------:R-:W-:Y:S02]  /*0240*/  SEL R0, R0, 0x2, P2 ;  /* 0x0000000200007807 */ /* 0x000fe40001000000 */
[----:B------:R-:W-:Y:S02]  /*0250*/  @!P3 SEL R15, R15, R10, !P0 ;  /* 0x0000000a0f0fb207 */ /* 0x000fe40004000000 */
[----:B------:R-:W-:Y:S02]  /*0260*/  LEA.HI.X.SX32 R5, R11, UR7, 0x1, P1 ;  /* 0x000000070b057c11 */ /* 0x000fe400088f0eff */
[----:B------:R-:W-:Y:S01]  /*0270*/  SEL R7, R0, 0x3, P0 ;  /* 0x0000000300077807 */ /* 0x000fe20000000000 */
[----:B------:R-:W-:Y:S04]  /*0280*/  STG.E desc[UR4][R2.64], R15 ;  /* 0x0000000f02007986 */ /* 0x000fe8000c101904 */
[----:B------:R-:W-:Y:S01]  /*0290*/  STG.E.U8 desc[UR4][R4.64], R7 ;  /* 0x0000000704007986 */ /* 0x000fe2000c101104 */
[----:B------:R-:W-:Y:S05]  /*02a0*/  EXIT ;  /* 0x000000000000794d */ /* 0x000fea0003800000 */
.L_x_0:
[----:B------:R-:W-:-:S00]  /*02b0*/  BRA `(.L_x_0) ;  /* 0xfffffffc00fc7947 */ /* 0x000fc0000383ffff */
[----:B------:R-:W-:-:S00]  /*02c0*/  NOP ;  /* 0x0000000000007918 */ /* 0x000fc00000000000 */
        /* <DEDUP_REMOVED lines=11> */
.L_x_1:


//--------------------- .nv.constant0.triton_poi_fused_max_pool2d_with_indices_3 --------------------------
	.section	.nv.constant0.triton_poi_fused_max_pool2d_with_indices_3,"a",@progbits
	.sectionflags	@""
	.align	4
.nv.constant0.triton_poi_fused_max_pool2d_with_indices_3:
	.zero		556
